	.headerflags	@"EF_CUDA_TEXMODE_UNIFIED EF_CUDA_64BIT_ADDRESS EF_CUDA_ACCELERATORS EF_CUDA_SM90 EF_CUDA_VIRTUAL_SM(EF_CUDA_SM90)"
	.elftype	@"ET_EXEC"


//--------------------- .nv.info                  --------------------------
	.section	.nv.info,"",@"SHT_CUDA_INFO"
	.align	4


	//----- nvinfo : EIATTR_REGCOUNT
	.align		4
        /*0000*/ 	.byte	0x04, 0x2f
        /*0002*/ 	.short	(.L_3 - .L_2)
	.align		4
.L_2:
        /*0004*/ 	.word	index@(triton_poi_fused__native_batch_norm_legit_no_training_hardtanh_12)
        /*0008*/ 	.word	0x00000026


	//----- nvinfo : EIATTR_MIN_STACK_SIZE
	.align		4
.L_3:
        /*000c*/ 	.byte	0x04, 0x12
        /*000e*/ 	.short	(.L_5 - .L_4)
	.align		4
.L_4:
        /*0010*/ 	.word	index@(triton_poi_fused__native_batch_norm_legit_no_training_hardtanh_12)
        /*0014*/ 	.word	0x00000000


	//----- nvinfo : EIATTR_FRAME_SIZE
	.align		4
.L_5:
        /*0018*/ 	.byte	0x04, 0x11
        /*001a*/ 	.short	(.L_7 - .L_6)
	.align		4
.L_6:
        /*001c*/ 	.word	index@(triton_poi_fused__native_batch_norm_legit_no_training_hardtanh_12)
        /*0020*/ 	.word	0x00000000


	//----- nvinfo : EIATTR_MIN_STACK_SIZE
	.align		4
.L_7:
        /*0024*/ 	.byte	0x04, 0x12
        /*0026*/ 	.short	(.L_9 - .L_8)
	.align		4
.L_8:
        /*0028*/ 	.word	index@(triton_poi_fused__native_batch_norm_legit_no_training_hardtanh_12)
        /*002c*/ 	.word	0x00000000
.L_9:


//--------------------- .nv.info.triton_poi_fused__native_batch_norm_legit_no_training_hardtanh_12 --------------------------
	.section	.nv.info.triton_poi_fused__native_batch_norm_legit_no_training_hardtanh_12,"",@"SHT_CUDA_INFO"
	.sectionflags	@""
	.align	4


	//----- nvinfo : EIATTR_CUDA_API_VERSION
	.align		4
        /*0000*/ 	.byte	0x04, 0x37
        /*0002*/ 	.short	(.L_11 - .L_10)
.L_10:
        /*0004*/ 	.word	0x0000007c


	//----- nvinfo : EIATTR_KPARAM_INFO
	.align		4
.L_11:
        /*0008*/ 	.byte	0x04, 0x17
        /*000a*/ 	.short	(.L_13 - .L_12)
.L_12:
        /*000c*/ 	.word	0x00000000
        /*0010*/ 	.short	0x0006
        /*0012*/ 	.short	0x0030
        /*0014*/ 	.byte	0x00, 0xf0, 0x11, 0x00


	//----- nvinfo : EIATTR_KPARAM_INFO
	.align		4
.L_13:
        /*0018*/ 	.byte	0x04, 0x17
        /*001a*/ 	.short	(.L_15 - .L_14)
.L_14:
        /*001c*/ 	.word	0x00000000
        /*0020*/ 	.short	0x0005
        /*0022*/ 	.short	0x0028
        /*0024*/ 	.byte	0x00, 0xf4, 0x21, 0x00


	//----- nvinfo : EIATTR_KPARAM_INFO
	.align		4
.L_15:
        /*0028*/ 	.byte	0x04, 0x17
        /*002a*/ 	.short	(.L_17 - .L_16)
.L_16:
        /*002c*/ 	.word	0x00000000
        /*0030*/ 	.short	0x0004
        /*0032*/ 	.short	0x0020
        /*0034*/ 	.byte	0x00, 0xf4, 0x21, 0x00


	//----- nvinfo : EIATTR_KPARAM_INFO
	.align		4
.L_17:
        /*0038*/ 	.byte	0x04, 0x17
        /*003a*/ 	.short	(.L_19 - .L_18)
.L_18:
        /*003c*/ 	.word	0x00000000
        /*0040*/ 	.short	0x0003
        /*0042*/ 	.short	0x0018
        /*0044*/ 	.byte	0x00, 0xf4, 0x21, 0x00


	//----- nvinfo : EIATTR_KPARAM_INFO
	.align		4
.L_19:
        /*0048*/ 	.byte	0x04, 0x17
        /*004a*/ 	.short	(.L_21 - .L_20)
.L_20:
        /*004c*/ 	.word	0x00000000
        /*0050*/ 	.short	0x0002
        /*0052*/ 	.short	0x0010
        /*0054*/ 	.byte	0x00, 0xf4, 0x21, 0x00


	//----- nvinfo : EIATTR_KPARAM_INFO
	.align		4
.L_21:
        /*0058*/ 	.byte	0x04, 0x17
        /*005a*/ 	.short	(.L_23 - .L_22)
.L_22:
        /*005c*/ 	.word	0x00000000
        /*0060*/ 	.short	0x0001
        /*0062*/ 	.short	0x0008
        /*0064*/ 	.byte	0x00, 0xf4, 0x21, 0x00


	//----- nvinfo : EIATTR_KPARAM_INFO
	.align		4
.L_23:
        /*0068*/ 	.byte	0x04, 0x17
        /*006a*/ 	.short	(.L_25 - .L_24)
.L_24:
        /*006c*/ 	.word	0x00000000
        /*0070*/ 	.short	0x0000
        /*0072*/ 	.short	0x0000
        /*0074*/ 	.byte	0x00, 0xf4, 0x21, 0x00


	//----- nvinfo : EIATTR_SPARSE_MMA_MASK
	.align		4
.L_25:
        /*0078*/ 	.byte	0x03, 0x50
        /*007a*/ 	.short	0x0000


	//----- nvinfo : EIATTR_MAXREG_COUNT
	.align		4
        /*007c*/ 	.byte	0x03, 0x1b
        /*007e*/ 	.short	0x00ff


	//----- nvinfo : EIATTR_EXIT_INSTR_OFFSETS
	.align		4
        /*0080*/ 	.byte	0x04, 0x1c
        /*0082*/ 	.short	(.L_27 - .L_26)


	//   ....[0]....
.L_26:
        /*0084*/ 	.word	0x00000bd0


	//----- nvinfo : EIATTR_REQNTID
	.align		4
.L_27:
        /*0088*/ 	.byte	0x04, 0x10
        /*008a*/ 	.short	(.L_29 - .L_28)
.L_28:
        /*008c*/ 	.word	0x00000080
        /*0090*/ 	.word	0x00000001
        /*0094*/ 	.word	0x00000001


	//----- nvinfo : EIATTR_CBANK_PARAM_SIZE
	.align		4
.L_29:
        /*0098*/ 	.byte	0x03, 0x19
        /*009a*/ 	.short	0x0034


	//----- nvinfo : EIATTR_PARAM_CBANK
	.align		4
        /*009c*/ 	.byte	0x04, 0x0a
        /*009e*/ 	.short	(.L_31 - .L_30)
	.align		4
.L_30:
        /*00a0*/ 	.word	index@(.nv.constant0.triton_poi_fused__native_batch_norm_legit_no_training_hardtanh_12)
        /*00a4*/ 	.short	0x0210
        /*00a6*/ 	.short	0x0034


	//----- nvinfo : EIATTR_SW_WAR
	.align		4
.L_31:
        /*00a8*/ 	.byte	0x04, 0x36
        /*00aa*/ 	.short	(.L_33 - .L_32)
.L_32:
        /*00ac*/ 	.word	0x00000008
.L_33:


//--------------------- .nv.callgraph             --------------------------
	.section	.nv.callgraph,"",@"SHT_CUDA_CALLGRAPH"
	.align	4
	.sectionentsize	8
	.align		4
        /*0000*/ 	.word	0x00000000
	.align		4
        /*0004*/ 	.word	0xffffffff
	.align		4
        /*0008*/ 	.word	0x00000000
	.align		4
        /*000c*/ 	.word	0xfffffffe
	.align		4
        /*0010*/ 	.word	0x00000000
	.align		4
        /*0014*/ 	.word	0xfffffffd
	.align		4
        /*0018*/ 	.word	0x00000000
	.align		4
        /*001c*/ 	.word	0xfffffffc


//--------------------- .nv.constant4             --------------------------
	.section	.nv.constant4,"a",@progbits
	.align	8
	.align		8
.nv.constant4:
        /*0000*/ 	.dword	_$_str
	.align		8
        /*0008*/ 	.dword	_$_str_$_2


//--------------------- .text.triton_poi_fused__native_batch_norm_legit_no_training_hardtanh_12 --------------------------
	.section	.text.triton_poi_fused__native_batch_norm_legit_no_training_hardtanh_12,"ax",@progbits
	.align	128
        .global         triton_poi_fused__native_batch_norm_legit_no_training_hardtanh_12
        .type           triton_poi_fused__native_batch_norm_legit_no_training_hardtanh_12,@function
        .size           triton_poi_fused__native_batch_norm_legit_no_training_hardtanh_12,(.L_x_1 - triton_poi_fused__native_batch_norm_legit_no_training_hardtanh_12)
        .other          triton_poi_fused__native_batch_norm_legit_no_training_hardtanh_12,@"STO_CUDA_ENTRY STV_DEFAULT"
triton_poi_fused__native_batch_norm_legit_no_training_hardtanh_12:
.text.triton_poi_fused__native_batch_norm_legit_no_training_hardtanh_12:
[----:B------:R-:W-:Y:S01]  /*0000*/  LDC R1, c[0x0][0x28] ;  /* 0x00000a00ff017b82 */ /* 0x000fe20000000800 */
[----:B------:R-:W1:Y:S07]  /*0010*/  S2R R0, SR_TID.X ;  /* 0x0000000000007919 */ /* 0x000e6e0000002100 */
[----:B------:R-:W2:Y:S01]  /*0020*/  LDC.64 R16, c[0x0][0x220] ;  /* 0x00008800ff107b82 */ /* 0x000ea20000000a00 */
[----:B------:R-:W-:Y:S01]  /*0030*/  ULDC.64 UR4, c[0x0][0x208] ;  /* 0x0000820000047ab9 */ /* 0x000fe20000000a00 */
[----:B------:R-:W3:Y:S06]  /*0040*/  S2R R3, SR_CTAID.X ;  /* 0x0000000000037919 */ /* 0x000eec0000002500 */
[----:B------:R-:W4:Y:S08]  /*0050*/  LDC.64 R20, c[0x0][0x218] ;  /* 0x00008600ff147b82 */ /* 0x000f300000000a00 */
[----:B------:R-:W5:Y:S08]  /*0060*/  LDC.64 R22, c[0x0][0x210] ;  /* 0x00008400ff167b82 */ /* 0x000f700000000a00 */
[----:B------:R-:W5:Y:S01]  /*0070*/  LDC.64 R32, c[0x0][0x230] ;  /* 0x00008c00ff207b82 */ /* 0x000f620000000a00 */
[----:B-1----:R-:W-:-:S04]  /*0080*/  SHF.L.U32 R0, R0, 0x2, RZ ;  /* 0x0000000200007819 */ /* 0x002fc800000006ff */
[----:B------:R-:W-:-:S04]  /*0090*/  LOP3.LUT R0, R0, 0x1fc, RZ, 0xc0, !PT ;  /* 0x000001fc00007812 */ /* 0x000fc800078ec0ff */
[----:B---3--:R-:W-:-:S05]  /*00a0*/  LEA R2, R3, R0, 0xa ;  /* 0x0000000003027211 */ /* 0x008fca00078e50ff */
[----:B------:R-:W-:-:S05]  /*00b0*/  IMAD.HI R0, R2, 0x2aaaaaab, RZ ;  /* 0x2aaaaaab02007827 */ /* 0x000fca00078e02ff */
[----:B------:R-:W-:-:S04]  /*00c0*/  SHF.R.U32.HI R3, RZ, 0x1f, R0 ;  /* 0x0000001fff037819 */ /* 0x000fc80000011600 */
[----:B------:R-:W-:-:S05]  /*00d0*/  LEA.HI R3, R0, R3, RZ, 0x1b ;  /* 0x0000000300037211 */ /* 0x000fca00078fd8ff */
[----:B------:R-:W-:-:S04]  /*00e0*/  IMAD R19, R3, -0xc0, R2 ;  /* 0xffffff4003137824 */ /* 0x000fc800078e0202 */
[----:B--2---:R-:W-:-:S06]  /*00f0*/  IMAD.WIDE R12, R19, 0x4, R16 ;  /* 0x00000004130c7825 */ /* 0x004fcc00078e0210 */
[----:B------:R-:W2:Y:S01]  /*0100*/  LDG.E.EL.128 R12, desc[UR4][R12.64] ;  /* 0x000000040c0c7981 */ /* 0x000ea2000c2e1d00 */
[----:B------:R-:W-:Y:S01]  /*0110*/  IADD3 R3, R2, 0x200, RZ ;  /* 0x0000020002037810 */ /* 0x000fe20007ffe0ff */
[----:B----4-:R-:W-:-:S04]  /*0120*/  IMAD.WIDE R8, R19, 0x4, R20 ;  /* 0x0000000413087825 */ /* 0x010fc800078e0214 */
[----:B------:R-:W-:Y:S02]  /*0130*/  IMAD.HI R0, R3, 0x2aaaaaab, RZ ;  /* 0x2aaaaaab03007827 */ /* 0x000fe400078e02ff */
[----:B------:R-:W3:Y:S02]  /*0140*/  LDG.E.EL.128 R8, desc[UR4][R8.64] ;  /* 0x0000000408087981 */ /* 0x000ee4000c2e1d00 */
[----:B-----5:R-:W-:Y:S01]  /*0150*/  IMAD.WIDE R22, R2, 0x4, R22 ;  /* 0x0000000402167825 */ /* 0x020fe200078e0216 */
[----:B------:R-:W-:-:S04]  /*0160*/  SHF.R.U32.HI R25, RZ, 0x1f, R0 ;  /* 0x0000001fff197819 */ /* 0x000fc80000011600 */
[----:B------:R-:W3:Y:S01]  /*0170*/  LDG.E.128 R4, desc[UR4][R22.64] ;  /* 0x0000000416047981 */ /* 0x000ee2000c1e1d00 */
[----:B------:R-:W-:-:S03]  /*0180*/  LEA.HI R0, R0, R25, RZ, 0x1b ;  /* 0x0000001900007211 */ /* 0x000fc600078fd8ff */
[----:B------:R1:W4:Y:S02]  /*0190*/  LDG.E.128 R28, desc[UR4][R22.64+0x800] ;  /* 0x00080004161c7981 */ /* 0x000324000c1e1d00 */
[----:B------:R-:W-:-:S04]  /*01a0*/  IMAD R3, R0, -0xc0, R3 ;  /* 0xffffff4000037824 */ /* 0x000fc800078e0203 */
[----:B------:R-:W-:Y:S01]  /*01b0*/  IMAD.WIDE R24, R3, 0x4, R20 ;  /* 0x0000000403187825 */ /* 0x000fe200078e0214 */
[----:B-1----:R-:W1:Y:S05]  /*01c0*/  LDC.64 R22, c[0x0][0x228] ;  /* 0x00008a00ff167b82 */ /* 0x002e6a0000000a00 */
[----:B------:R-:W4:Y:S01]  /*01d0*/  LDG.E.EL.128 R24, desc[UR4][R24.64] ;  /* 0x0000000418187981 */ /* 0x000f22000c2e1d00 */
[----:B------:R-:W-:Y:S01]  /*01e0*/  HFMA2.MMA R0, -RZ, RZ, 1.625, 0 ;  /* 0x3e800000ff007435 */ /* 0x000fe200000001ff */
[----:B-1----:R-:W-:-:S04]  /*01f0*/  IMAD.WIDE R34, R19, 0x4, R22 ;  /* 0x0000000413227825 */ /* 0x002fc800078e0216 */
[----:B--2---:R-:W-:Y:S01]  /*0200*/  FADD R18, R12, 9.9999997473787516356e-06 ;  /* 0x3727c5ac0c127421 */ /* 0x004fe20000000000 */
[----:B------:R-:W-:-:S05]  /*0210*/  FADD R20, R13, 9.9999997473787516356e-06 ;  /* 0x3727c5ac0d147421 */ /* 0x000fca0000000000 */
[----:B------:R-:W1:Y:S01]  /*0220*/  MUFU.SQRT R18, R18 ;  /* 0x0000001200127308 */ /* 0x000e620000002000 */
[----:B------:R-:W-:-:S07]  /*0230*/  FADD R14, R14, 9.9999997473787516356e-06 ;  /* 0x3727c5ac0e0e7421 */ /* 0x000fce0000000000 */
[----:B------:R-:W2:Y:S01]  /*0240*/  MUFU.SQRT R20, R20 ;  /* 0x0000001400147308 */ /* 0x000ea20000002000 */
[----:B------:R-:W-:-:S07]  /*0250*/  FADD R15, R15, 9.9999997473787516356e-06 ;  /* 0x3727c5ac0f0f7421 */ /* 0x000fce0000000000 */
[----:B------:R-:W5:Y:S01]  /*0260*/  MUFU.SQRT R12, R14 ;  /* 0x0000000e000c7308 */ /* 0x000f620000002000 */
[----:B-1----:R-:W-:-:S07]  /*0270*/  FSETP.GT.AND P6, PT, R18, 8.50705917302346158658e+37, PT ;  /* 0x7e8000001200780b */ /* 0x002fce0003fc4000 */
[----:B------:R-:W1:Y:S01]  /*0280*/  MUFU.SQRT R13, R15 ;  /* 0x0000000f000d7308 */ /* 0x000e620000002000 */
[----:B--2---:R-:W-:Y:S02]  /*0290*/  FSETP.GT.AND P5, PT, R20, 8.50705917302346158658e+37, PT ;  /* 0x7e8000001400780b */ /* 0x004fe40003fa4000 */
[----:B------:R-:W-:Y:S02]  /*02a0*/  FSETP.GEU.AND P4, PT, R18, 1.175494350822287508e-38, PT ;  /* 0x008000001200780b */ /* 0x000fe40003f8e000 */
[----:B------:R-:W-:Y:S02]  /*02b0*/  FSETP.GEU.AND P3, PT, R20, 1.175494350822287508e-38, PT ;  /* 0x008000001400780b */ /* 0x000fe40003f6e000 */
[----:B-----5:R-:W-:Y:S01]  /*02c0*/  FSETP.GT.AND P2, PT, R12, 8.50705917302346158658e+37, PT ;  /* 0x7e8000000c00780b */ /* 0x020fe20003f44000 */
[----:B------:R-:W-:Y:S01]  /*02d0*/  @P6 FMUL R18, R18, 0.25 ;  /* 0x3e80000012126820 */ /* 0x000fe20000400000 */
[----:B---3--:R-:W-:Y:S01]  /*02e0*/  FADD R4, R4, -R8 ;  /* 0x8000000804047221 */ /* 0x008fe20000000000 */
[----:B------:R-:W-:-:S02]  /*02f0*/  FSETP.GEU.AND P0, PT, R12, 1.175494350822287508e-38, PT ;  /* 0x008000000c00780b */ /* 0x000fc40003f0e000 */
[----:B------:R-:W-:Y:S02]  /*0300*/  FSEL R8, R0, 1, P6 ;  /* 0x3f80000000087808 */ /* 0x000fe40003000000 */
[----:B------:R-:W-:Y:S01]  /*0310*/  @P5 FMUL R20, R20, 0.25 ;  /* 0x3e80000014145820 */ /* 0x000fe20000400000 */
[C---:B-1----:R-:W-:Y:S01]  /*0320*/  FSETP.GT.AND P1, PT, R13.reuse, 8.50705917302346158658e+37, PT ;  /* 0x7e8000000d00780b */ /* 0x042fe20003f24000 */
[----:B------:R-:W-:Y:S01]  /*0330*/  @!P4 FMUL R18, R18, 16777216 ;  /* 0x4b8000001212c820 */ /* 0x000fe20000400000 */
[----:B------:R-:W-:Y:S01]  /*0340*/  FSETP.GEU.AND P6, PT, R13, 1.175494350822287508e-38, PT ;  /* 0x008000000d00780b */ /* 0x000fe20003fce000 */
[----:B------:R-:W-:Y:S01]  /*0350*/  @!P3 FMUL R20, R20, 16777216 ;  /* 0x4b8000001414b820 */ /* 0x000fe20000400000 */
[----:B------:R-:W-:Y:S02]  /*0360*/  FADD R5, R5, -R9 ;  /* 0x8000000905057221 */ /* 0x000fe40000000000 */
[----:B------:R-:W1:Y:S01]  /*0370*/  MUFU.RCP R9, R18 ;  /* 0x0000001200097308 */ /* 0x000e620000001000 */
[----:B------:R-:W-:Y:S01]  /*0380*/  @P2 FMUL R12, R12, 0.25 ;  /* 0x3e8000000c0c2820 */ /* 0x000fe20000400000 */
[----:B------:R-:W-:-:S06]  /*0390*/  FADD R7, R7, -R11 ;  /* 0x8000000b07077221 */ /* 0x000fcc0000000000 */
[----:B------:R-:W2:Y:S01]  /*03a0*/  MUFU.RCP R20, R20 ;  /* 0x0000001400147308 */ /* 0x000ea20000001000 */
[----:B------:R-:W-:Y:S01]  /*03b0*/  @P1 FMUL R13, R13, 0.25 ;  /* 0x3e8000000d0d1820 */ /* 0x000fe20000400000 */
[----:B------:R-:W-:Y:S01]  /*03c0*/  @!P0 FMUL R12, R12, 16777216 ;  /* 0x4b8000000c0c8820 */ /* 0x000fe20000400000 */
[----:B------:R-:W-:Y:S01]  /*03d0*/  FSEL R11, R0, 1, P5 ;  /* 0x3f800000000b7808 */ /* 0x000fe20002800000 */
[----:B----4-:R-:W-:Y:S01]  /*03e0*/  FADD R29, R29, -R25 ;  /* 0x800000191d1d7221 */ /* 0x010fe20000000000 */
[----:B------:R-:W-:Y:S01]  /*03f0*/  @!P6 FMUL R13, R13, 16777216 ;  /* 0x4b8000000d0de820 */ /* 0x000fe20000400000 */
[----:B------:R-:W-:Y:S01]  /*0400*/  FADD R24, R28, -R24 ;  /* 0x800000181c187221 */ /* 0x000fe20000000000 */
[----:B------:R-:W-:Y:S01]  /*0410*/  @!P4 FMUL R8, R8, 16777216 ;  /* 0x4b8000000808c820 */ /* 0x000fe20000400000 */
[----:B------:R-:W3:Y:S01]  /*0420*/  MUFU.RCP R25, R12 ;  /* 0x0000000c00197308 */ /* 0x000ee20000001000 */
[----:B------:R-:W-:Y:S02]  /*0430*/  @!P3 FMUL R11, R11, 16777216 ;  /* 0x4b8000000b0bb820 */ /* 0x000fe40000400000 */
[----:B-1----:R-:W-:Y:S01]  /*0440*/  FMUL R9, R9, R8 ;  /* 0x0000000809097220 */ /* 0x002fe20000400000 */
[----:B------:R-:W-:-:S04]  /*0450*/  FSEL R8, R0, 1, P2 ;  /* 0x3f80000000087808 */ /* 0x000fc80001000000 */
[----:B------:R-:W1:Y:S01]  /*0460*/  MUFU.RCP R28, R13 ;  /* 0x0000000d001c7308 */ /* 0x000e620000001000 */
[----:B--2---:R-:W-:Y:S01]  /*0470*/  FMUL R18, R20, R11 ;  /* 0x0000000b14127220 */ /* 0x004fe20000400000 */
[----:B------:R-:W-:Y:S01]  /*0480*/  FSEL R11, R0, 1, P1 ;  /* 0x3f800000000b7808 */ /* 0x000fe20000800000 */
[----:B------:R-:W-:Y:S01]  /*0490*/  @!P0 FMUL R8, R8, 16777216 ;  /* 0x4b80000008088820 */ /* 0x000fe20000400000 */
[----:B------:R-:W-:-:S03]  /*04a0*/  FMUL R21, R9, R4 ;  /* 0x0000000409157220 */ /* 0x000fc60000400000 */
[----:B------:R-:W-:Y:S01]  /*04b0*/  @!P6 FMUL R11, R11, 16777216 ;  /* 0x4b8000000b0be820 */ /* 0x000fe20000400000 */
[----:B---3--:R-:W-:Y:S01]  /*04c0*/  FMUL R25, R25, R8 ;  /* 0x0000000819197220 */ /* 0x008fe20000400000 */
[----:B------:R-:W-:Y:S01]  /*04d0*/  FADD R6, R6, -R10 ;  /* 0x8000000a06067221 */ /* 0x000fe20000000000 */
[----:B0-----:R-:W-:-:S04]  /*04e0*/  IMAD.WIDE R8, R19, 0x4, R32 ;  /* 0x0000000413087825 */ /* 0x001fc800078e0220 */
[----:B------:R-:W-:Y:S01]  /*04f0*/  FMUL R18, R18, R5 ;  /* 0x0000000512127220 */ /* 0x000fe20000400000 */
[----:B-1----:R-:W-:Y:S01]  /*0500*/  FMUL R28, R28, R11 ;  /* 0x0000000b1c1c7220 */ /* 0x002fe20000400000 */
[----:B------:R-:W-:Y:S01]  /*0510*/  FMUL R25, R25, R6 ;  /* 0x0000000619197220 */ /* 0x000fe20000400000 */
[----:B------:R-:W2:Y:S02]  /*0520*/  LDG.E.EL.128 R8, desc[UR4][R8.64] ;  /* 0x0000000408087981 */ /* 0x000ea4000c2e1d00 */
[----:B------:R-:W-:Y:S02]  /*0530*/  FMUL R28, R28, R7 ;  /* 0x000000071c1c7220 */ /* 0x000fe40000400000 */
[----:B------:R-:W2:Y:S01]  /*0540*/  LDG.E.EL.128 R4, desc[UR4][R34.64] ;  /* 0x0000000422047981 */ /* 0x000ea2000c2e1d00 */
[----:B------:R-:W-:-:S06]  /*0550*/  IMAD.WIDE R12, R3, 0x4, R16 ;  /* 0x00000004030c7825 */ /* 0x000fcc00078e0210 */
[----:B------:R-:W3:Y:S01]  /*0560*/  LDG.E.EL.128 R12, desc[UR4][R12.64] ;  /* 0x000000040c0c7981 */ /* 0x000ee2000c2e1d00 */
[----:B------:R-:W-:-:S04]  /*0570*/  IMAD.WIDE R16, R3, 0x4, R22 ;  /* 0x0000000403107825 */ /* 0x000fc800078e0216 */
[----:B------:R-:W-:-:S04]  /*0580*/  IMAD.WIDE R22, R3, 0x4, R32 ;  /* 0x0000000403167825 */ /* 0x000fc800078e0220 */
[----:B--2---:R-:W-:Y:S01]  /*0590*/  FFMA R4, R4, R21, R8 ;  /* 0x0000001504047223 */ /* 0x004fe20000000008 */
[----:B------:R-:W-:Y:S01]  /*05a0*/  FFMA R5, R5, R18, R9 ;  /* 0x0000001205057223 */ /* 0x000fe20000000009 */
[----:B------:R-:W2:Y:S04]  /*05b0*/  LDG.E.EL.128 R20, desc[UR4][R22.64] ;  /* 0x0000000416147981 */ /* 0x000ea8000c2e1d00 */
[----:B------:R-:W2:Y:S01]  /*05c0*/  LDG.E.EL.128 R16, desc[UR4][R16.64] ;  /* 0x0000000410107981 */ /* 0x000ea2000c2e1d00 */
[----:B---3--:R-:W-:Y:S01]  /*05d0*/  FADD R3, R12, 9.9999997473787516356e-06 ;  /* 0x3727c5ac0c037421 */ /* 0x008fe20000000000 */
[----:B------:R-:W-:Y:S01]  /*05e0*/  FADD R14, R14, 9.9999997473787516356e-06 ;  /* 0x3727c5ac0e0e7421 */ /* 0x000fe20000000000 */
[----:B------:R-:W-:-:S04]  /*05f0*/  FADD R8, R13, 9.9999997473787516356e-06 ;  /* 0x3727c5ac0d087421 */ /* 0x000fc80000000000 */
[----:B------:R-:W0:Y:S01]  /*0600*/  MUFU.SQRT R3, R3 ;  /* 0x0000000300037308 */ /* 0x000e220000002000 */
[----:B------:R-:W-:Y:S01]  /*0610*/  FADD R15, R15, 9.9999997473787516356e-06 ;  /* 0x3727c5ac0f0f7421 */ /* 0x000fe20000000000 */
[----:B------:R-:W-:-:S06]  /*0620*/  FFMA R6, R6, R25, R10 ;  /* 0x0000001906067223 */ /* 0x000fcc000000000a */
[----:B------:R-:W1:Y:S08]  /*0630*/  MUFU.SQRT R9, R14 ;  /* 0x0000000e00097308 */ /* 0x000e700000002000 */
[----:B------:R-:W3:Y:S01]  /*0640*/  MUFU.SQRT R8, R8 ;  /* 0x0000000800087308 */ /* 0x000ee20000002000 */
[----:B0-----:R-:W-:-:S07]  /*0650*/  FSETP.GT.AND P6, PT, R3, 8.50705917302346158658e+37, PT ;  /* 0x7e8000000300780b */ /* 0x001fce0003fc4000 */
[----:B------:R-:W0:Y:S01]  /*0660*/  MUFU.SQRT R10, R15 ;  /* 0x0000000f000a7308 */ /* 0x000e220000002000 */
[C---:B-1----:R-:W-:Y:S02]  /*0670*/  FSETP.GT.AND P3, PT, R9.reuse, 8.50705917302346158658e+37, PT ;  /* 0x7e8000000900780b */ /* 0x042fe40003f64000 */
[----:B------:R-:W-:Y:S02]  /*0680*/  FSETP.GEU.AND P0, PT, R9, 1.175494350822287508e-38, PT ;  /* 0x008000000900780b */ /* 0x000fe40003f0e000 */
[C---:B---3--:R-:W-:Y:S01]  /*0690*/  FSETP.GT.AND P5, PT, R8.reuse, 8.50705917302346158658e+37, PT ;  /* 0x7e8000000800780b */ /* 0x048fe20003fa4000 */
[----:B------:R-:W-:Y:S01]  /*06a0*/  FFMA R7, R7, R28, R11 ;  /* 0x0000001c07077223 */ /* 0x000fe2000000000b */
[----:B------:R-:W-:Y:S02]  /*06b0*/  FSETP.GEU.AND P1, PT, R8, 1.175494350822287508e-38, PT ;  /* 0x008000000800780b */ /* 0x000fe40003f2e000 */
[C---:B------:R-:W-:Y:S01]  /*06c0*/  FSETP.GEU.AND P4, PT, R3.reuse, 1.175494350822287508e-38, PT ;  /* 0x008000000300780b */ /* 0x040fe20003f8e000 */
[----:B------:R-:W-:Y:S01]  /*06d0*/  @P6 FMUL R3, R3, 0.25 ;  /* 0x3e80000003036820 */ /* 0x000fe20000400000 */
[----:B0-----:R-:W-:-:S02]  /*06e0*/  FSETP.GT.AND P2, PT, R10, 8.50705917302346158658e+37, PT ;  /* 0x7e8000000a00780b */ /* 0x001fc40003f44000 */
[----:B------:R-:W-:Y:S02]  /*06f0*/  FSEL R11, R0, 1, P6 ;  /* 0x3f800000000b7808 */ /* 0x000fe40003000000 */
[----:B------:R-:W-:Y:S01]  /*0700*/  FSETP.GEU.AND P6, PT, R10, 1.175494350822287508e-38, PT ;  /* 0x008000000a00780b */ /* 0x000fe20003fce000 */
[----:B------:R-:W-:Y:S02]  /*0710*/  @P3 FMUL R9, R9, 0.25 ;  /* 0x3e80000009093820 */ /* 0x000fe40000400000 */
[----:B------:R-:W-:Y:S02]  /*0720*/  @P5 FMUL R8, R8, 0.25 ;  /* 0x3e80000008085820 */ /* 0x000fe40000400000 */
[----:B------:R-:W-:Y:S02]  /*0730*/  @!P0 FMUL R9, R9, 16777216 ;  /* 0x4b80000009098820 */ /* 0x000fe40000400000 */
[----:B------:R-:W-:Y:S02]  /*0740*/  @!P1 FMUL R8, R8, 16777216 ;  /* 0x4b80000008089820 */ /* 0x000fe40000400000 */
[----:B------:R-:W-:Y:S01]  /*0750*/  @P2 FMUL R10, R10, 0.25 ;  /* 0x3e8000000a0a2820 */ /* 0x000fe20000400000 */
[----:B------:R-:W-:Y:S01]  /*0760*/  @!P4 FMUL R3, R3, 16777216 ;  /* 0x4b8000000303c820 */ /* 0x000fe20000400000 */
[----:B------:R-:W0:Y:S02]  /*0770*/  MUFU.RCP R9, R9 ;  /* 0x0000000900097308 */ /* 0x000e240000001000 */
[----:B------:R-:W-:Y:S01]  /*0780*/  @!P6 FMUL R10, R10, 16777216 ;  /* 0x4b8000000a0ae820 */ /* 0x000fe20000400000 */
[----:B------:R-:W-:-:S05]  /*0790*/  FSEL R14, R0, 1, P3 ;  /* 0x3f800000000e7808 */ /* 0x000fca0001800000 */
[----:B------:R-:W1:Y:S01]  /*07a0*/  MUFU.RCP R8, R8 ;  /* 0x0000000800087308 */ /* 0x000e620000001000 */
[----:B------:R-:W-:-:S07]  /*07b0*/  @!P0 FMUL R14, R14, 16777216 ;  /* 0x4b8000000e0e8820 */ /* 0x000fce0000400000 */
[----:B------:R3:W4:Y:S01]  /*07c0*/  MUFU.RCP R12, R3 ;  /* 0x00000003000c7308 */ /* 0x0007220000001000 */
[----:B------:R-:W-:-:S07]  /*07d0*/  FSEL R13, R0, 1, P2 ;  /* 0x3f800000000d7808 */ /* 0x000fce0001000000 */
[----:B------:R-:W5:Y:S01]  /*07e0*/  MUFU.RCP R10, R10 ;  /* 0x0000000a000a7308 */ /* 0x000f620000001000 */
[----:B---3--:R-:W-:Y:S01]  /*07f0*/  FSEL R3, R0, 1, P5 ;  /* 0x3f80000000037808 */ /* 0x008fe20002800000 */
[----:B------:R-:W-:Y:S01]  /*0800*/  FADD R26, R30, -R26 ;  /* 0x8000001a1e1a7221 */ /* 0x000fe20000000000 */
[----:B0-----:R-:W-:Y:S01]  /*0810*/  FMUL R9, R9, R14 ;  /* 0x0000000e09097220 */ /* 0x001fe20000400000 */
[----:B------:R-:W-:Y:S01]  /*0820*/  @!P4 FMUL R11, R11, 16777216 ;  /* 0x4b8000000b0bc820 */ /* 0x000fe20000400000 */
[----:B------:R-:W-:Y:S01]  /*0830*/  FSETP.GTU.AND P3, PT, R7, RZ, PT ;  /* 0x000000ff0700720b */ /* 0x000fe20003f6c000 */
[----:B------:R-:W-:Y:S01]  /*0840*/  @!P1 FMUL R3, R3, 16777216 ;  /* 0x4b80000003039820 */ /* 0x000fe20000400000 */
[----:B------:R-:W-:Y:S01]  /*0850*/  @!P6 FMUL R13, R13, 16777216 ;  /* 0x4b8000000d0de820 */ /* 0x000fe20000400000 */
[----:B------:R-:W-:Y:S01]  /*0860*/  FMUL R9, R9, R26 ;  /* 0x0000001a09097220 */ /* 0x000fe20000400000 */
[----:B------:R-:W-:Y:S01]  /*0870*/  FSETP.GTU.AND P5, PT, R6, RZ, PT ;  /* 0x000000ff0600720b */ /* 0x000fe20003fac000 */
[----:B-1----:R-:W-:Y:S01]  /*0880*/  FMUL R8, R8, R3 ;  /* 0x0000000308087220 */ /* 0x002fe20000400000 */
[----:B----4-:R-:W-:Y:S01]  /*0890*/  FMUL R11, R12, R11 ;  /* 0x0000000b0c0b7220 */ /* 0x010fe20000400000 */
[----:B------:R-:W-:Y:S01]  /*08a0*/  FSEL R7, R7, RZ, P3 ;  /* 0x000000ff07077208 */ /* 0x000fe20001800000 */
[----:B------:R-:W-:Y:S01]  /*08b0*/  FADD R27, R31, -R27 ;  /* 0x8000001b1f1b7221 */ /* 0x000fe20000000000 */
[----:B------:R-:W-:Y:S01]  /*08c0*/  FMUL R8, R8, R29 ;  /* 0x0000001d08087220 */ /* 0x000fe20000400000 */
[----:B-----5:R-:W-:Y:S01]  /*08d0*/  FMUL R10, R10, R13 ;  /* 0x0000000d0a0a7220 */ /* 0x020fe20000400000 */
[----:B------:R-:W-:Y:S01]  /*08e0*/  FSEL R6, R6, RZ, P5 ;  /* 0x000000ff06067208 */ /* 0x000fe20002800000 */
[----:B------:R-:W-:Y:S01]  /*08f0*/  FMUL R11, R11, R24 ;  /* 0x000000180b0b7220 */ /* 0x000fe20000400000 */
[----:B------:R-:W-:Y:S01]  /*0900*/  FSETP.GTU.AND P0, PT, R5, RZ, PT ;  /* 0x000000ff0500720b */ /* 0x000fe20003f0c000 */
[----:B------:R-:W0:Y:S01]  /*0910*/  LDC.64 R12, c[0x0][0x238] ;  /* 0x00008e00ff0c7b82 */ /* 0x000e220000000a00 */
[----:B------:R-:W-:Y:S01]  /*0920*/  FSETP.GEU.AND P5, PT, R7, 6, PT ;  /* 0x40c000000700780b */ /* 0x000fe20003fae000 */
[----:B------:R-:W-:Y:S01]  /*0930*/  FMUL R10, R10, R27 ;  /* 0x0000001b0a0a7220 */ /* 0x000fe20000400000 */
[----:B------:R-:W-:-:S02]  /*0940*/  FSETP.GTU.AND P4, PT, R4, RZ, PT ;  /* 0x000000ff0400720b */ /* 0x000fc40003f8c000 */
[----:B------:R-:W-:Y:S02]  /*0950*/  FSEL R5, R5, RZ, P0 ;  /* 0x000000ff05057208 */ /* 0x000fe40000000000 */
[----:B------:R-:W-:Y:S02]  /*0960*/  FSETP.GEU.AND P0, PT, R6, 6, PT ;  /* 0x40c000000600780b */ /* 0x000fe40003f0e000 */
[----:B------:R-:W-:Y:S02]  /*0970*/  FSEL R4, R4, RZ, P4 ;  /* 0x000000ff04047208 */ /* 0x000fe40002000000 */
[----:B------:R-:W-:-:S04]  /*0980*/  FSETP.NAN.AND P4, PT, R7, R7, PT ;  /* 0x000000070700720b */ /* 0x000fc80003f88000 */
[----:B------:R-:W-:Y:S01]  /*0990*/  @P5 SEL R7, R7, 0x40c00000, P4 ;  /* 0x40c0000007075807 */ /* 0x000fe20002000000 */
[----:B0-----:R-:W-:-:S04]  /*09a0*/  IMAD.WIDE R2, R2, 0x4, R12 ;  /* 0x0000000402027825 */ /* 0x001fc800078e020c */
[----:B--2---:R-:W-:Y:S01]  /*09b0*/  FFMA R9, R18, R9, R22 ;  /* 0x0000000912097223 */ /* 0x004fe20000000016 */
[----:B------:R-:W-:Y:S01]  /*09c0*/  FFMA R8, R17, R8, R21 ;  /* 0x0000000811087223 */ /* 0x000fe20000000015 */
[----:B------:R-:W-:Y:S01]  /*09d0*/  FFMA R11, R16, R11, R20 ;  /* 0x0000000b100b7223 */ /* 0x000fe20000000014 */
[----:B------:R-:W-:Y:S02]  /*09e0*/  FFMA R19, R19, R10, R23 ;  /* 0x0000000a13137223 */ /* 0x000fe40000000017 */
[C---:B------:R-:W-:Y:S02]  /*09f0*/  FSETP.GTU.AND P1, PT, R9.reuse, RZ, PT ;  /* 0x000000ff0900720b */ /* 0x040fe40003f2c000 */
[----:B------:R-:W-:Y:S02]  /*0a00*/  FSETP.GTU.AND P2, PT, R8, RZ, PT ;  /* 0x000000ff0800720b */ /* 0x000fe40003f4c000 */
[----:B------:R-:W-:Y:S02]  /*0a10*/  FSEL R10, R9, RZ, P1 ;  /* 0x000000ff090a7208 */ /* 0x000fe40000800000 */
[----:B------:R-:W-:-:S02]  /*0a20*/  FSETP.GTU.AND P3, PT, R11, RZ, PT ;  /* 0x000000ff0b00720b */ /* 0x000fc40003f6c000 */
[----:B------:R-:W-:Y:S02]  /*0a30*/  FSETP.GEU.AND P1, PT, R5, 6, PT ;  /* 0x40c000000500780b */ /* 0x000fe40003f2e000 */
[----:B------:R-:W-:Y:S02]  /*0a40*/  FSETP.GTU.AND P6, PT, R19, RZ, PT ;  /* 0x000000ff1300720b */ /* 0x000fe40003fcc000 */
[----:B------:R-:W-:Y:S02]  /*0a50*/  FSEL R9, R8, RZ, P2 ;  /* 0x000000ff08097208 */ /* 0x000fe40001000000 */
[----:B------:R-:W-:Y:S02]  /*0a60*/  FSEL R8, R11, RZ, P3 ;  /* 0x000000ff0b087208 */ /* 0x000fe40001800000 */
[----:B------:R-:W-:Y:S02]  /*0a70*/  FSETP.NAN.AND P2, PT, R6, R6, PT ;  /* 0x000000060600720b */ /* 0x000fe40003f48000 */
[----:B------:R-:W-:-:S02]  /*0a80*/  FSETP.GEU.AND P3, PT, R4, 6, PT ;  /* 0x40c000000400780b */ /* 0x000fc40003f6e000 */
[----:B------:R-:W-:Y:S02]  /*0a90*/  FSETP.GEU.AND P5, PT, R10, 6, PT ;  /* 0x40c000000a00780b */ /* 0x000fe40003fae000 */
[----:B------:R-:W-:Y:S02]  /*0aa0*/  FSEL R11, R19, RZ, P6 ;  /* 0x000000ff130b7208 */ /* 0x000fe40003000000 */
[----:B------:R-:W-:Y:S02]  /*0ab0*/  FSETP.NAN.AND P6, PT, R5, R5, PT ;  /* 0x000000050500720b */ /* 0x000fe40003fc8000 */
[----:B------:R-:W-:Y:S02]  /*0ac0*/  @P0 SEL R6, R6, 0x40c00000, P2 ;  /* 0x40c0000006060807 */ /* 0x000fe40001000000 */
[----:B------:R-:W-:Y:S02]  /*0ad0*/  FSETP.GEU.AND P4, PT, R9, 6, PT ;  /* 0x40c000000900780b */ /* 0x000fe40003f8e000 */
[----:B------:R-:W-:-:S02]  /*0ae0*/  FSETP.GEU.AND P2, PT, R8, 6, PT ;  /* 0x40c000000800780b */ /* 0x000fc40003f4e000 */
[----:B------:R-:W-:Y:S02]  /*0af0*/  FSETP.GEU.AND P0, PT, R11, 6, PT ;  /* 0x40c000000b00780b */ /* 0x000fe40003f0e000 */
[----:B------:R-:W-:Y:S02]  /*0b00*/  @P1 SEL R5, R5, 0x40c00000, P6 ;  /* 0x40c0000005051807 */ /* 0x000fe40003000000 */
[----:B------:R-:W-:Y:S02]  /*0b10*/  FSETP.NAN.AND P6, PT, R4, R4, PT ;  /* 0x000000040400720b */ /* 0x000fe40003fc8000 */
[----:B------:R-:W-:Y:S02]  /*0b20*/  FSETP.NAN.AND P1, PT, R10, R10, PT ;  /* 0x0000000a0a00720b */ /* 0x000fe40003f28000 */
[----:B------:R-:W-:Y:S02]  /*0b30*/  @P3 SEL R4, R4, 0x40c00000, P6 ;  /* 0x40c0000004043807 */ /* 0x000fe40003000000 */
[----:B------:R-:W-:-:S02]  /*0b40*/  @P5 SEL R10, R10, 0x40c00000, P1 ;  /* 0x40c000000a0a5807 */ /* 0x000fc40000800000 */
[----:B------:R-:W-:Y:S02]  /*0b50*/  FSETP.NAN.AND P6, PT, R9, R9, PT ;  /* 0x000000090900720b */ /* 0x000fe40003fc8000 */
[C---:B------:R-:W-:Y:S02]  /*0b60*/  FSETP.NAN.AND P3, PT, R8.reuse, R8, PT ;  /* 0x000000080800720b */ /* 0x040fe40003f68000 */
[----:B------:R-:W-:Y:S02]  /*0b70*/  FSETP.NAN.AND P1, PT, R11, R11, PT ;  /* 0x0000000b0b00720b */ /* 0x000fe40003f28000 */
[----:B------:R-:W-:Y:S02]  /*0b80*/  @P4 SEL R9, R9, 0x40c00000, P6 ;  /* 0x40c0000009094807 */ /* 0x000fe40003000000 */
[----:B------:R-:W-:Y:S02]  /*0b90*/  @P2 SEL R8, R8, 0x40c00000, P3 ;  /* 0x40c0000008082807 */ /* 0x000fe40001800000 */
[----:B------:R-:W-:Y:S01]  /*0ba0*/  @P0 SEL R11, R11, 0x40c00000, P1 ;  /* 0x40c000000b0b0807 */ /* 0x000fe20000800000 */
[----:B------:R-:W-:Y:S04]  /*0bb0*/  STG.E.128 desc[UR4][R2.64], R4 ;  /* 0x0000000402007986 */ /* 0x000fe8000c101d04 */
[----:B------:R-:W-:Y:S01]  /*0bc0*/  STG.E.128 desc[UR4][R2.64+0x800], R8 ;  /* 0x0008000802007986 */ /* 0x000fe2000c101d04 */
[----:B------:R-:W-:Y:S05]  /*0bd0*/  EXIT ;  /* 0x000000000000794d */ /* 0x000fea0003800000 */
.L_x_0:
[----:B------:R-:W-:-:S00]  /*0be0*/  BRA `(.L_x_0) ;  /* 0xfffffffc00fc7947 */ /* 0x000fc0000383ffff */
[----:B------:R-:W-:-:S00]  /*0bf0*/  NOP ;  /* 0x0000000000007918 */ /* 0x000fc00000000000 */
        /* <DEDUP_REMOVED lines=8> */
.L_x_1:


//--------------------- .nv.global.init           --------------------------
	.section	.nv.global.init,"aw",@progbits
.nv.global.init:
	.type		_$_str,@object
	.size		_$_str,(_$_str_$_2 - _$_str)
_$_str:
        /*0000*/ 	.byte	0x5f, 0x5f, 0x43, 0x55, 0x44, 0x41, 0x5f, 0x46, 0x54, 0x5a, 0x00
	.type		_$_str_$_2,@object
	.size		_$_str_$_2,(.L_1 - _$_str_$_2)
_$_str_$_2:
        /*000b*/ 	.byte	0x5f, 0x5f, 0x43, 0x55, 0x44, 0x41, 0x5f, 0x50, 0x52, 0x45, 0x43, 0x5f, 0x53, 0x51, 0x52, 0x54
        /*001b*/ 	.byte	0x00
.L_1:


//--------------------- .nv.constant0.triton_poi_fused__native_batch_norm_legit_no_training_hardtanh_12 --------------------------
	.section	.nv.constant0.triton_poi_fused__native_batch_norm_legit_no_training_hardtanh_12,"a",@progbits
	.sectionflags	@""
	.align	4
.nv.constant0.triton_poi_fused__native_batch_norm_legit_no_training_hardtanh_12:
	.zero		580
